//
// Generated by NVIDIA NVVM Compiler
//
// Compiler Build ID: CL-36424714
// Cuda compilation tools, release 13.0, V13.0.88
// Based on NVVM 20.0.0
//

.version 9.0
.target sm_100
.address_size 64

	// .globl	_Z10AddVectorsPKfS0_Pfi

.visible .entry _Z10AddVectorsPKfS0_Pfi(
	.param .u64 .ptr .align 1 _Z10AddVectorsPKfS0_Pfi_param_0,
	.param .u64 .ptr .align 1 _Z10AddVectorsPKfS0_Pfi_param_1,
	.param .u64 .ptr .align 1 _Z10AddVectorsPKfS0_Pfi_param_2,
	.param .u32 _Z10AddVectorsPKfS0_Pfi_param_3
)
{
	.reg .pred 	%p<7>;
	.reg .b32 	%r<33>;
	.reg .b32 	%f<16>;
	.reg .b64 	%rd<25>;

	ld.param.u64 	%rd4, [_Z10AddVectorsPKfS0_Pfi_param_0];
	ld.param.u64 	%rd5, [_Z10AddVectorsPKfS0_Pfi_param_1];
	ld.param.u64 	%rd6, [_Z10AddVectorsPKfS0_Pfi_param_2];
	ld.param.u32 	%r13, [_Z10AddVectorsPKfS0_Pfi_param_3];
	cvta.to.global.u64 	%rd1, %rd6;
	cvta.to.global.u64 	%rd2, %rd5;
	cvta.to.global.u64 	%rd3, %rd4;
	mov.u32 	%r1, %ntid.x;
	mul.lo.s32 	%r14, %r13, %r1;
	mov.u32 	%r15, %ctaid.x;
	mul.lo.s32 	%r16, %r14, %r15;
	mov.u32 	%r17, %tid.x;
	add.s32 	%r31, %r16, %r17;
	add.s32 	%r3, %r16, %r14;
	setp.ge.s32 	%p1, %r17, %r14;
	@%p1 bra 	$L__BB0_7;
	add.s32 	%r18, %r31, %r1;
	max.s32 	%r19, %r3, %r18;
	sub.s32 	%r20, %r19, %r18;
	setp.ne.s32 	%p2, %r20, 0;
	selp.u32 	%r21, 1, 0, %p2;
	selp.s32 	%r22, -1, 0, %p2;
	add.s32 	%r23, %r20, %r22;
	div.u32 	%r24, %r23, %r1;
	add.s32 	%r4, %r24, %r21;
	and.b32  	%r25, %r4, 3;
	setp.eq.s32 	%p3, %r25, 3;
	@%p3 bra 	$L__BB0_4;
	add.s32 	%r26, %r4, 1;
	and.b32  	%r27, %r26, 3;
	neg.s32 	%r29, %r27;
$L__BB0_3:
	.pragma "nounroll";
	mul.wide.s32 	%rd7, %r31, 4;
	add.s64 	%rd8, %rd1, %rd7;
	add.s64 	%rd9, %rd2, %rd7;
	add.s64 	%rd10, %rd3, %rd7;
	ld.global.f32 	%f1, [%rd10];
	ld.global.f32 	%f2, [%rd9];
	add.f32 	%f3, %f1, %f2;
	st.global.f32 	[%rd8], %f3;
	add.s32 	%r31, %r31, %r1;
	add.s32 	%r29, %r29, 1;
	setp.ne.s32 	%p4, %r29, 0;
	@%p4 bra 	$L__BB0_3;
$L__BB0_4:
	setp.lt.u32 	%p5, %r4, 3;
	@%p5 bra 	$L__BB0_7;
	shl.b32 	%r28, %r1, 2;
	cvt.u64.u32 	%rd15, %r28;
$L__BB0_6:
	mul.wide.s32 	%rd11, %r31, 4;
	add.s64 	%rd12, %rd3, %rd11;
	ld.global.f32 	%f4, [%rd12];
	add.s64 	%rd13, %rd2, %rd11;
	ld.global.f32 	%f5, [%rd13];
	add.f32 	%f6, %f4, %f5;
	add.s64 	%rd14, %rd1, %rd11;
	st.global.f32 	[%rd14], %f6;
	add.s64 	%rd16, %rd12, %rd15;
	ld.global.f32 	%f7, [%rd16];
	add.s64 	%rd17, %rd13, %rd15;
	ld.global.f32 	%f8, [%rd17];
	add.f32 	%f9, %f7, %f8;
	add.s64 	%rd18, %rd14, %rd15;
	st.global.f32 	[%rd18], %f9;
	add.s64 	%rd19, %rd16, %rd15;
	ld.global.f32 	%f10, [%rd19];
	add.s64 	%rd20, %rd17, %rd15;
	ld.global.f32 	%f11, [%rd20];
	add.f32 	%f12, %f10, %f11;
	add.s64 	%rd21, %rd18, %rd15;
	st.global.f32 	[%rd21], %f12;
	add.s64 	%rd22, %rd19, %rd15;
	ld.global.f32 	%f13, [%rd22];
	add.s64 	%rd23, %rd20, %rd15;
	ld.global.f32 	%f14, [%rd23];
	add.f32 	%f15, %f13, %f14;
	add.s64 	%rd24, %rd21, %rd15;
	st.global.f32 	[%rd24], %f15;
	add.s32 	%r31, %r28, %r31;
	setp.lt.s32 	%p6, %r31, %r3;
	@%p6 bra 	$L__BB0_6;
$L__BB0_7:
	ret;

}


// ===== COMPILED SASS (sm_100) =====

	.target	sm_100

	.elftype	@"ET_EXEC"


//--------------------- .note.nv.tkinfo           --------------------------
	.section	.note.nv.tkinfo,"",@"SHT_NOTE"
	.sectionflags	@"SHF_NOTE_NV_TKINFO"
	.tkinfo
        /*0018*/ 	.word	0x00000002
        /*0030*/ 	.string	""
        /*0030*/ 	.string	"ptxas"
        /*0030*/ 	.string	"Cuda compilation tools, release 13.0, V13.0.88"
        /*0030*/ 	.string	"Build cuda_13.0.r13.0/compiler.36424714_0"
        /*0030*/ 	.string	"-arch sm_100 -m 64 "



//--------------------- .note.nv.cuinfo           --------------------------
	.section	.note.nv.cuinfo,"",@"SHT_NOTE"
	.sectionflags	@"SHF_NOTE_NV_CUINFO"
        /*0018*/ 	.short	0x0002
        /*001a*/ 	.short	0x0064
        /*001c*/ 	.short	0x0082
	.zero		2


//--------------------- .nv.info                  --------------------------
	.section	.nv.info,"",@"SHT_CUDA_INFO"
	.align	4


	//----- nvinfo : EIATTR_REGCOUNT
	.align		4
        /*0000*/ 	.byte	0x04, 0x2f
        /*0002*/ 	.short	(.L_1 - .L_0)
	.align		4
.L_0:
        /*0004*/ 	.word	index@(_Z10AddVectorsPKfS0_Pfi)
        /*0008*/ 	.word	0x0000001c


	//----- nvinfo : EIATTR_FRAME_SIZE
	.align		4
.L_1:
        /*000c*/ 	.byte	0x04, 0x11
        /*000e*/ 	.short	(.L_3 - .L_2)
	.align		4
.L_2:
        /*0010*/ 	.word	index@(_Z10AddVectorsPKfS0_Pfi)
        /*0014*/ 	.word	0x00000000


	//----- nvinfo : EIATTR_MIN_STACK_SIZE
	.align		4
.L_3:
        /*0018*/ 	.byte	0x04, 0x12
        /*001a*/ 	.short	(.L_5 - .L_4)
	.align		4
.L_4:
        /*001c*/ 	.word	index@(_Z10AddVectorsPKfS0_Pfi)
        /*0020*/ 	.word	0x00000000
.L_5:


//--------------------- .nv.compat                --------------------------
	.section	.nv.compat,"",@"SHT_CUDA_COMPAT_INFO"
	.align	4
        /*0000*/ 	.byte	0x02, 0x09, 0x00, 0x00, 0x02, 0x02, 0x01, 0x00, 0x02, 0x05, 0x05, 0x00, 0x03, 0x07, 0x01, 0x01
        /*0010*/ 	.byte	0x02, 0x03, 0x00, 0x00, 0x02, 0x06, 0x01, 0x00, 0x04, 0x0b, 0x08, 0x00, 0x09, 0x00, 0x00, 0x00
        /*0020*/ 	.byte	0x00, 0x00, 0x00, 0x00


//--------------------- .nv.info._Z10AddVectorsPKfS0_Pfi --------------------------
	.section	.nv.info._Z10AddVectorsPKfS0_Pfi,"",@"SHT_CUDA_INFO"
	.sectionflags	@""
	.align	4


	//----- nvinfo : EIATTR_CUDA_API_VERSION
	.align		4
        /*0000*/ 	.byte	0x04, 0x37
        /*0002*/ 	.short	(.L_7 - .L_6)
.L_6:
        /*0004*/ 	.word	0x00000082


	//----- nvinfo : EIATTR_KPARAM_INFO
	.align		4
.L_7:
        /*0008*/ 	.byte	0x04, 0x17
        /*000a*/ 	.short	(.L_9 - .L_8)
.L_8:
        /*000c*/ 	.word	0x00000000
        /*0010*/ 	.short	0x0003
        /*0012*/ 	.short	0x0018
        /*0014*/ 	.byte	0x00, 0xf0, 0x11, 0x00


	//----- nvinfo : EIATTR_KPARAM_INFO
	.align		4
.L_9:
        /*0018*/ 	.byte	0x04, 0x17
        /*001a*/ 	.short	(.L_11 - .L_10)
.L_10:
        /*001c*/ 	.word	0x00000000
        /*0020*/ 	.short	0x0002
        /*0022*/ 	.short	0x0010
        /*0024*/ 	.byte	0x00, 0xf5, 0x21, 0x00


	//----- nvinfo : EIATTR_KPARAM_INFO
	.align		4
.L_11:
        /*0028*/ 	.byte	0x04, 0x17
        /*002a*/ 	.short	(.L_13 - .L_12)
.L_12:
        /*002c*/ 	.word	0x00000000
        /*0030*/ 	.short	0x0001
        /*0032*/ 	.short	0x0008
        /*0034*/ 	.byte	0x00, 0xf5, 0x21, 0x00


	//----- nvinfo : EIATTR_KPARAM_INFO
	.align		4
.L_13:
        /*0038*/ 	.byte	0x04, 0x17
        /*003a*/ 	.short	(.L_15 - .L_14)
.L_14:
        /*003c*/ 	.word	0x00000000
        /*0040*/ 	.short	0x0000
        /*0042*/ 	.short	0x0000
        /*0044*/ 	.byte	0x00, 0xf5, 0x21, 0x00


	//----- nvinfo : EIATTR_SPARSE_MMA_MASK
	.align		4
.L_15:
        /*0048*/ 	.byte	0x03, 0x50
        /*004a*/ 	.short	0x0000


	//----- nvinfo : EIATTR_MAXREG_COUNT
	.align		4
        /*004c*/ 	.byte	0x03, 0x1b
        /*004e*/ 	.short	0x00ff


	//----- nvinfo : EIATTR_MERCURY_ISA_VERSION
	.align		4
        /*0050*/ 	.byte	0x03, 0x5f
        /*0052*/ 	.short	0x0101


	//----- nvinfo : EIATTR_VRC_CTA_INIT_COUNT
	.align		4
        /*0054*/ 	.byte	0x02, 0x4a
	.zero		1
	.zero		1


	//----- nvinfo : EIATTR_EXIT_INSTR_OFFSETS
	.align		4
        /*0058*/ 	.byte	0x04, 0x1c
        /*005a*/ 	.short	(.L_17 - .L_16)


	//   ....[0]....
.L_16:
        /*005c*/ 	.word	0x00000070


	//   ....[1]....
        /*0060*/ 	.word	0x000003c0


	//   ....[2]....
        /*0064*/ 	.word	0x00000690


	//----- nvinfo : EIATTR_CRS_STACK_SIZE
	.align		4
.L_17:
        /*0068*/ 	.byte	0x04, 0x1e
        /*006a*/ 	.short	(.L_19 - .L_18)
.L_18:
        /*006c*/ 	.word	0x00000000


	//----- nvinfo : EIATTR_CBANK_PARAM_SIZE
	.align		4
.L_19:
        /*0070*/ 	.byte	0x03, 0x19
        /*0072*/ 	.short	0x001c


	//----- nvinfo : EIATTR_PARAM_CBANK
	.align		4
        /*0074*/ 	.byte	0x04, 0x0a
        /*0076*/ 	.short	(.L_21 - .L_20)
	.align		4
.L_20:
        /*0078*/ 	.word	index@(.nv.constant0._Z10AddVectorsPKfS0_Pfi)
        /*007c*/ 	.short	0x0380
        /*007e*/ 	.short	0x001c


	//----- nvinfo : EIATTR_SW_WAR
	.align		4
.L_21:
        /*0080*/ 	.byte	0x04, 0x36
        /*0082*/ 	.short	(.L_23 - .L_22)
.L_22:
        /*0084*/ 	.word	0x00000008
.L_23:


//--------------------- .nv.callgraph             --------------------------
	.section	.nv.callgraph,"",@"SHT_CUDA_CALLGRAPH"
	.align	4
	.sectionentsize	8
	.align		4
        /*0000*/ 	.word	0x00000000
	.align		4
        /*0004*/ 	.word	0xffffffff
	.align		4
        /*0008*/ 	.word	0x00000000
	.align		4
        /*000c*/ 	.word	0xfffffffe
	.align		4
        /*0010*/ 	.word	0x00000000
	.align		4
        /*0014*/ 	.word	0xfffffffd
	.align		4
        /*0018*/ 	.word	0x00000000
	.align		4
        /*001c*/ 	.word	0xfffffffc


//--------------------- .text._Z10AddVectorsPKfS0_Pfi --------------------------
	.section	.text._Z10AddVectorsPKfS0_Pfi,"ax",@progbits
	.align	128
        .global         _Z10AddVectorsPKfS0_Pfi
        .type           _Z10AddVectorsPKfS0_Pfi,@function
        .size           _Z10AddVectorsPKfS0_Pfi,(.L_x_5 - _Z10AddVectorsPKfS0_Pfi)
        .other          _Z10AddVectorsPKfS0_Pfi,@"STO_CUDA_ENTRY STV_DEFAULT"
_Z10AddVectorsPKfS0_Pfi:
.text._Z10AddVectorsPKfS0_Pfi:
[----:B------:R-:W-:Y:S01]  /*0000*/  LDC R1, c[0x0][0x37c] ;  /* 0x0000df00ff017b82 */ /* 0x000fe20000000800 */
[----:B------:R-:W0:Y:S07]  /*0010*/  S2R R0, SR_TID.X ;  /* 0x0000000000007919 */ /* 0x000e2e0000002100 */
[----:B------:R-:W1:Y:S01]  /*0020*/  LDC R3, c[0x0][0x398] ;  /* 0x0000e600ff037b82 */ /* 0x000e620000000800 */
[----:B------:R-:W1:Y:S01]  /*0030*/  LDCU UR4, c[0x0][0x360] ;  /* 0x00006c00ff0477ac */ /* 0x000e620008000800 */
[----:B------:R-:W2:Y:S01]  /*0040*/  S2R R2, SR_CTAID.X ;  /* 0x0000000000027919 */ /* 0x000ea20000002500 */
[----:B-1----:R-:W-:-:S05]  /*0050*/  IMAD R3, R3, UR4, RZ ;  /* 0x0000000403037c24 */ /* 0x002fca000f8e02ff */
[----:B0-----:R-:W-:-:S13]  /*0060*/  ISETP.GE.AND P0, PT, R0, R3, PT ;  /* 0x000000030000720c */ /* 0x001fda0003f06270 */
[----:B--2---:R-:W-:Y:S05]  /*0070*/  @P0 EXIT ;  /* 0x000000000000094d */ /* 0x004fea0003800000 */
[----:B------:R-:W0:Y:S01]  /*0080*/  I2F.U32.RP R6, UR4 ;  /* 0x0000000400067d06 */ /* 0x000e220008209000 */
[CC--:B------:R-:W-:Y:S01]  /*0090*/  IMAD R0, R3.reuse, R2.reuse, R0 ;  /* 0x0000000203007224 */ /* 0x0c0fe200078e0200 */
[----:B------:R-:W-:Y:S01]  /*00a0*/  ISETP.NE.U32.AND P3, PT, RZ, UR4, PT ;  /* 0x00000004ff007c0c */ /* 0x000fe2000bf65070 */
[----:B------:R-:W-:Y:S01]  /*00b0*/  IMAD R3, R3, R2, R3 ;  /* 0x0000000203037224 */ /* 0x000fe200078e0203 */
[----:B------:R-:W1:Y:S01]  /*00c0*/  LDCU.64 UR6, c[0x0][0x358] ;  /* 0x00006b00ff0677ac */ /* 0x000e620008000a00 */
[----:B------:R-:W-:Y:S01]  /*00d0*/  VIADD R2, R0, UR4 ;  /* 0x0000000400027c36 */ /* 0x000fe20008000000 */
[----:B------:R-:W-:Y:S04]  /*00e0*/  BSSY.RECONVERGENT B0, `(.L_x_0) ;  /* 0x000002d000007945 */ /* 0x000fe80003800200 */
[----:B------:R-:W-:-:S04]  /*00f0*/  VIMNMX R7, PT, PT, R3, R2, !PT ;  /* 0x0000000203077248 */ /* 0x000fc80007fe0100 */
[----:B------:R-:W-:Y:S01]  /*0100*/  IADD3 R7, PT, PT, -R2, R7, RZ ;  /* 0x0000000702077210 */ /* 0x000fe20007ffe1ff */
[----:B0-----:R-:W0:Y:S03]  /*0110*/  MUFU.RCP R6, R6 ;  /* 0x0000000600067308 */ /* 0x001e260000001000 */
[C---:B------:R-:W-:Y:S01]  /*0120*/  ISETP.NE.AND P0, PT, R7.reuse, RZ, PT ;  /* 0x000000ff0700720c */ /* 0x040fe20003f05270 */
[----:B------:R-:W-:-:S12]  /*0130*/  VIADD R2, R7, 0xffffffff ;  /* 0xffffffff07027836 */ /* 0x000fd80000000000 */
[----:B------:R-:W-:Y:S02]  /*0140*/  @!P0 IMAD.MOV R2, RZ, RZ, R7 ;  /* 0x000000ffff028224 */ /* 0x000fe400078e0207 */
[----:B0-----:R-:W-:-:S04]  /*0150*/  VIADD R4, R6, 0xffffffe ;  /* 0x0ffffffe06047836 */ /* 0x001fc80000000000 */
[----:B------:R0:W2:Y:S02]  /*0160*/  F2I.FTZ.U32.TRUNC.NTZ R5, R4 ;  /* 0x0000000400057305 */ /* 0x0000a4000021f000 */
[----:B0-----:R-:W-:Y:S02]  /*0170*/  HFMA2 R4, -RZ, RZ, 0, 0 ;  /* 0x00000000ff047431 */ /* 0x001fe400000001ff */
[----:B--2---:R-:W-:-:S04]  /*0180*/  IMAD.MOV R9, RZ, RZ, -R5 ;  /* 0x000000ffff097224 */ /* 0x004fc800078e0a05 */
[----:B------:R-:W-:-:S04]  /*0190*/  IMAD R9, R9, UR4, RZ ;  /* 0x0000000409097c24 */ /* 0x000fc8000f8e02ff */
[----:B------:R-:W-:-:S06]  /*01a0*/  IMAD.HI.U32 R5, R5, R9, R4 ;  /* 0x0000000905057227 */ /* 0x000fcc00078e0004 */
[----:B------:R-:W-:-:S05]  /*01b0*/  IMAD.HI.U32 R5, R5, R2, RZ ;  /* 0x0000000205057227 */ /* 0x000fca00078e00ff */
[----:B------:R-:W-:-:S05]  /*01c0*/  IADD3 R7, PT, PT, -R5, RZ, RZ ;  /* 0x000000ff05077210 */ /* 0x000fca0007ffe1ff */
[----:B------:R-:W-:-:S05]  /*01d0*/  IMAD R2, R7, UR4, R2 ;  /* 0x0000000407027c24 */ /* 0x000fca000f8e0202 */
[----:B------:R-:W-:-:S13]  /*01e0*/  ISETP.GE.U32.AND P1, PT, R2, UR4, PT ;  /* 0x0000000402007c0c */ /* 0x000fda000bf26070 */
[----:B------:R-:W-:Y:S01]  /*01f0*/  @P1 VIADD R2, R2, -UR4 ;  /* 0x8000000402021c36 */ /* 0x000fe20008000000 */
[----:B------:R-:W-:-:S04]  /*0200*/  @P1 IADD3 R5, PT, PT, R5, 0x1, RZ ;  /* 0x0000000105051810 */ /* 0x000fc80007ffe0ff */
[----:B------:R-:W-:Y:S02]  /*0210*/  ISETP.GE.U32.AND P2, PT, R2, UR4, PT ;  /* 0x0000000402007c0c */ /* 0x000fe4000bf46070 */
[----:B------:R-:W-:-:S11]  /*0220*/  SEL R2, RZ, 0x1, !P0 ;  /* 0x00000001ff027807 */ /* 0x000fd60004000000 */
[----:B------:R-:W-:Y:S01]  /*0230*/  @P2 VIADD R5, R5, 0x1 ;  /* 0x0000000105052836 */ /* 0x000fe20000000000 */
[----:B------:R-:W-:-:S04]  /*0240*/  @!P3 LOP3.LUT R5, RZ, UR4, RZ, 0x33, !PT ;  /* 0x00000004ff05bc12 */ /* 0x000fc8000f8e33ff */
[----:B------:R-:W-:-:S04]  /*0250*/  IADD3 R2, PT, PT, R2, R5, RZ ;  /* 0x0000000502027210 */ /* 0x000fc80007ffe0ff */
[C---:B------:R-:W-:Y:S02]  /*0260*/  LOP3.LUT R4, R2.reuse, 0x3, RZ, 0xc0, !PT ;  /* 0x0000000302047812 */ /* 0x040fe400078ec0ff */
[----:B------:R-:W-:Y:S02]  /*0270*/  ISETP.GE.U32.AND P1, PT, R2, 0x3, PT ;  /* 0x000000030200780c */ /* 0x000fe40003f26070 */
[----:B------:R-:W-:-:S13]  /*0280*/  ISETP.NE.AND P0, PT, R4, 0x3, PT ;  /* 0x000000030400780c */ /* 0x000fda0003f05270 */
[----:B-1----:R-:W-:Y:S05]  /*0290*/  @!P0 BRA `(.L_x_1) ;  /* 0x0000000000448947 */ /* 0x002fea0003800000 */
[----:B------:R-:W0:Y:S01]  /*02a0*/  LDC.64 R4, c[0x0][0x390] ;  /* 0x0000e400ff047b82 */ /* 0x000e220000000a00 */
[----:B------:R-:W-:-:S05]  /*02b0*/  VIADD R2, R2, 0x1 ;  /* 0x0000000102027836 */ /* 0x000fca0000000000 */
[----:B------:R-:W-:Y:S02]  /*02c0*/  LOP3.LUT R2, R2, 0x3, RZ, 0xc0, !PT ;  /* 0x0000000302027812 */ /* 0x000fe400078ec0ff */
[----:B------:R-:W1:Y:S02]  /*02d0*/  LDC.64 R6, c[0x0][0x380] ;  /* 0x0000e000ff067b82 */ /* 0x000e640000000a00 */
[----:B------:R-:W-:-:S06]  /*02e0*/  IADD3 R2, PT, PT, -R2, RZ, RZ ;  /* 0x000000ff02027210 */ /* 0x000fcc0007ffe1ff */
[----:B------:R-:W2:Y:S02]  /*02f0*/  LDC.64 R8, c[0x0][0x388] ;  /* 0x0000e200ff087b82 */ /* 0x000ea40000000a00 */
.L_x_2:
[----:B--2---:R-:W-:-:S04]  /*0300*/  IMAD.WIDE R12, R0, 0x4, R8 ;  /* 0x00000004000c7825 */ /* 0x004fc800078e0208 */
[C---:B-1----:R-:W-:Y:S02]  /*0310*/  IMAD.WIDE R14, R0.reuse, 0x4, R6 ;  /* 0x00000004000e7825 */ /* 0x042fe400078e0206 */
[----:B------:R-:W2:Y:S04]  /*0320*/  LDG.E R13, desc[UR6][R12.64] ;  /* 0x000000060c0d7981 */ /* 0x000ea8000c1e1900 */
[----:B------:R-:W2:Y:S01]  /*0330*/  LDG.E R14, desc[UR6][R14.64] ;  /* 0x000000060e0e7981 */ /* 0x000ea2000c1e1900 */
[C---:B0--3--:R-:W-:Y:S01]  /*0340*/  IMAD.WIDE R10, R0.reuse, 0x4, R4 ;  /* 0x00000004000a7825 */ /* 0x049fe200078e0204 */
[----:B------:R-:W-:-:S03]  /*0350*/  IADD3 R0, PT, PT, R0, UR4, RZ ;  /* 0x0000000400007c10 */ /* 0x000fc6000fffe0ff */
[----:B------:R-:W-:-:S05]  /*0360*/  VIADD R2, R2, 0x1 ;  /* 0x0000000102027836 */ /* 0x000fca0000000000 */
[----:B------:R-:W-:Y:S01]  /*0370*/  ISETP.NE.AND P0, PT, R2, RZ, PT ;  /* 0x000000ff0200720c */ /* 0x000fe20003f05270 */
[----:B--2---:R-:W-:-:S05]  /*0380*/  FADD R17, R14, R13 ;  /* 0x0000000d0e117221 */ /* 0x004fca0000000000 */
[----:B------:R3:W-:Y:S07]  /*0390*/  STG.E desc[UR6][R10.64], R17 ;  /* 0x000000110a007986 */ /* 0x0007ee000c101906 */
[----:B------:R-:W-:Y:S05]  /*03a0*/  @P0 BRA `(.L_x_2) ;  /* 0xfffffffc00d40947 */ /* 0x000fea000383ffff */
.L_x_1:
[----:B------:R-:W-:Y:S05]  /*03b0*/  BSYNC.RECONVERGENT B0 ;  /* 0x0000000000007941 */ /* 0x000fea0003800200 */
.L_x_0:
[----:B------:R-:W-:Y:S05]  /*03c0*/  @!P1 EXIT ;  /* 0x000000000000994d */ /* 0x000fea0003800000 */
[----:B------:R-:W0:Y:S01]  /*03d0*/  LDC.64 R6, c[0x0][0x390] ;  /* 0x0000e400ff067b82 */ /* 0x000e220000000a00 */
[----:B------:R-:W-:-:S07]  /*03e0*/  USHF.L.U32 UR4, UR4, 0x2, URZ ;  /* 0x0000000204047899 */ /* 0x000fce00080006ff */
[----:B------:R-:W1:Y:S08]  /*03f0*/  LDC.64 R8, c[0x0][0x380] ;  /* 0x0000e000ff087b82 */ /* 0x000e700000000a00 */
[----:B------:R-:W2:Y:S02]  /*0400*/  LDC.64 R4, c[0x0][0x388] ;  /* 0x0000e200ff047b82 */ /* 0x000ea40000000a00 */
.L_x_3:
[----:B-1--4-:R-:W-:-:S04]  /*0410*/  IMAD.WIDE R14, R0, 0x4, R8 ;  /* 0x00000004000e7825 */ /* 0x012fc800078e0208 */
[----:B--2---:R-:W-:Y:S01]  /*0420*/  IMAD.WIDE R18, R0, 0x4, R4 ;  /* 0x0000000400127825 */ /* 0x004fe200078e0204 */
[----:B------:R-:W2:Y:S04]  /*0430*/  LDG.E R2, desc[UR6][R14.64] ;  /* 0x000000060e027981 */ /* 0x000ea8000c1e1900 */
[----:B---3--:R-:W2:Y:S01]  /*0440*/  LDG.E R11, desc[UR6][R18.64] ;  /* 0x00000006120b7981 */ /* 0x008ea2000c1e1900 */
[----:B------:R-:W-:Y:S01]  /*0450*/  IADD3 R12, P0, PT, R14, UR4, RZ ;  /* 0x000000040e0c7c10 */ /* 0x000fe2000ff1e0ff */
[----:B0-----:R-:W-:Y:S01]  /*0460*/  IMAD.WIDE R20, R0, 0x4, R6 ;  /* 0x0000000400147825 */ /* 0x001fe200078e0206 */
[----:B------:R-:W-:-:S03]  /*0470*/  IADD3 R10, P1, PT, R18, UR4, RZ ;  /* 0x00000004120a7c10 */ /* 0x000fc6000ff3e0ff */
[----:B------:R-:W-:Y:S02]  /*0480*/  IMAD.X R13, RZ, RZ, R15, P0 ;  /* 0x000000ffff0d7224 */ /* 0x000fe400000e060f */
[----:B--2---:R-:W-:Y:S01]  /*0490*/  FADD R23, R2, R11 ;  /* 0x0000000b02177221 */ /* 0x004fe20000000000 */
[----:B------:R-:W-:-:S04]  /*04a0*/  IADD3.X R11, PT, PT, RZ, R19, RZ, P1, !PT ;  /* 0x00000013ff0b7210 */ /* 0x000fc80000ffe4ff */
[----:B------:R0:W-:Y:S04]  /*04b0*/  STG.E desc[UR6][R20.64], R23 ;  /* 0x0000001714007986 */ /* 0x0001e8000c101906 */
[----:B------:R-:W2:Y:S04]  /*04c0*/  LDG.E R2, desc[UR6][R12.64] ;  /* 0x000000060c027981 */ /* 0x000ea8000c1e1900 */
[----:B------:R-:W2:Y:S01]  /*04d0*/  LDG.E R25, desc[UR6][R10.64] ;  /* 0x000000060a197981 */ /* 0x000ea2000c1e1900 */
[----:B------:R-:W-:Y:S02]  /*04e0*/  IADD3 R16, P0, PT, R20, UR4, RZ ;  /* 0x0000000414107c10 */ /* 0x000fe4000ff1e0ff */
[----:B------:R-:W-:-:S02]  /*04f0*/  IADD3 R14, P2, PT, R10, UR4, RZ ;  /* 0x000000040a0e7c10 */ /* 0x000fc4000ff5e0ff */
[----:B------:R-:W-:Y:S01]  /*0500*/  IADD3 R18, P1, PT, R12, UR4, RZ ;  /* 0x000000040c127c10 */ /* 0x000fe2000ff3e0ff */
[----:B------:R-:W-:Y:S02]  /*0510*/  IMAD.X R17, RZ, RZ, R21, P0 ;  /* 0x000000ffff117224 */ /* 0x000fe400000e0615 */
[----:B------:R-:W-:Y:S01]  /*0520*/  IMAD.X R15, RZ, RZ, R11, P2 ;  /* 0x000000ffff0f7224 */ /* 0x000fe200010e060b */
[----:B------:R-:W-:Y:S01]  /*0530*/  IADD3.X R19, PT, PT, RZ, R13, RZ, P1, !PT ;  /* 0x0000000dff137210 */ /* 0x000fe20000ffe4ff */
[----:B--2---:R-:W-:-:S05]  /*0540*/  FADD R25, R2, R25 ;  /* 0x0000001902197221 */ /* 0x004fca0000000000 */
[----:B------:R1:W-:Y:S04]  /*0550*/  STG.E desc[UR6][R16.64], R25 ;  /* 0x0000001910007986 */ /* 0x0003e8000c101906 */
[----:B------:R-:W2:Y:S04]  /*0560*/  LDG.E R2, desc[UR6][R18.64] ;  /* 0x0000000612027981 */ /* 0x000ea8000c1e1900 */
[----:B0-----:R-:W2:Y:S01]  /*0570*/  LDG.E R23, desc[UR6][R14.64] ;  /* 0x000000060e177981 */ /* 0x001ea2000c1e1900 */
[----:B------:R-:W-:Y:S02]  /*0580*/  IADD3 R10, P0, PT, R16, UR4, RZ ;  /* 0x00000004100a7c10 */ /* 0x000fe4000ff1e0ff */
[----:B------:R-:W-:-:S02]  /*0590*/  IADD3 R12, P1, PT, R18, UR4, RZ ;  /* 0x00000004120c7c10 */ /* 0x000fc4000ff3e0ff */
[----:B------:R-:W-:Y:S02]  /*05a0*/  IADD3 R20, P2, PT, R14, UR4, RZ ;  /* 0x000000040e147c10 */ /* 0x000fe4000ff5e0ff */
[----:B------:R-:W-:Y:S01]  /*05b0*/  IADD3.X R11, PT, PT, RZ, R17, RZ, P0, !PT ;  /* 0x00000011ff0b7210 */ /* 0x000fe200007fe4ff */
[----:B------:R-:W-:Y:S01]  /*05c0*/  IMAD.X R13, RZ, RZ, R19, P1 ;  /* 0x000000ffff0d7224 */ /* 0x000fe200008e0613 */
[----:B------:R-:W-:Y:S01]  /*05d0*/  IADD3.X R21, PT, PT, RZ, R15, RZ, P2, !PT ;  /* 0x0000000fff157210 */ /* 0x000fe200017fe4ff */
[----:B--2---:R-:W-:-:S05]  /*05e0*/  FADD R23, R2, R23 ;  /* 0x0000001702177221 */ /* 0x004fca0000000000 */
[----:B------:R4:W-:Y:S04]  /*05f0*/  STG.E desc[UR6][R10.64], R23 ;  /* 0x000000170a007986 */ /* 0x0009e8000c101906 */
[----:B------:R-:W1:Y:S04]  /*0600*/  LDG.E R12, desc[UR6][R12.64] ;  /* 0x000000060c0c7981 */ /* 0x000e68000c1e1900 */
[----:B------:R-:W1:Y:S01]  /*0610*/  LDG.E R21, desc[UR6][R20.64] ;  /* 0x0000000614157981 */ /* 0x000e62000c1e1900 */
[----:B------:R-:W-:Y:S02]  /*0620*/  IADD3 R14, P0, PT, R10, UR4, RZ ;  /* 0x000000040a0e7c10 */ /* 0x000fe4000ff1e0ff */
[----:B------:R-:W-:-:S03]  /*0630*/  IADD3 R0, PT, PT, R0, UR4, RZ ;  /* 0x0000000400007c10 */ /* 0x000fc6000fffe0ff */
[----:B------:R-:W-:Y:S01]  /*0640*/  IMAD.X R15, RZ, RZ, R11, P0 ;  /* 0x000000ffff0f7224 */ /* 0x000fe200000e060b */
[----:B------:R-:W-:Y:S01]  /*0650*/  ISETP.GE.AND P0, PT, R0, R3, PT ;  /* 0x000000030000720c */ /* 0x000fe20003f06270 */
[----:B-1----:R-:W-:-:S05]  /*0660*/  FADD R17, R12, R21 ;  /* 0x000000150c117221 */ /* 0x002fca0000000000 */
[----:B------:R4:W-:Y:S07]  /*0670*/  STG.E desc[UR6][R14.64], R17 ;  /* 0x000000110e007986 */ /* 0x0009ee000c101906 */
[----:B------:R-:W-:Y:S05]  /*0680*/  @!P0 BRA `(.L_x_3) ;  /* 0xfffffffc00608947 */ /* 0x000fea000383ffff */
[----:B------:R-:W-:Y:S05]  /*0690*/  EXIT ;  /* 0x000000000000794d */ /* 0x000fea0003800000 */
.L_x_4:
[----:B------:R-:W-:-:S00]  /*06a0*/  BRA `(.L_x_4) ;  /* 0xfffffffc00fc7947 */ /* 0x000fc0000383ffff */
[----:B------:R-:W-:-:S00]  /*06b0*/  NOP ;  /* 0x0000000000007918 */ /* 0x000fc00000000000 */
        /* <DEDUP_REMOVED lines=12> */
.L_x_5:


//--------------------- .nv.shared.reserved.0     --------------------------
	.section	.nv.shared.reserved.0,"aw",@nobits
	.weak		__nv_reservedSMEM_offset_0_alias
	.size		__nv_reservedSMEM_offset_0_alias, 0, 64
	.other		__nv_reservedSMEM_offset_0_alias,@"STO_CUDA_RESERVED_SHARED STV_DEFAULT"
__nv_reservedSMEM_offset_0_alias:
	.zero		0
	.zero		64


//--------------------- .nv.constant0._Z10AddVectorsPKfS0_Pfi --------------------------
	.section	.nv.constant0._Z10AddVectorsPKfS0_Pfi,"a",@progbits
	.sectionflags	@""
	.align	4
.nv.constant0._Z10AddVectorsPKfS0_Pfi:
	.zero		924


//--------------------- SYMBOLS --------------------------

	.type		.nv.reservedSmem.offset0,@object
	.size		.nv.reservedSmem.offset0,0x4
